//
// Generated by NVIDIA NVVM Compiler
//
// Compiler Build ID: CL-36424714
// Cuda compilation tools, release 13.0, V13.0.88
// Based on NVVM 20.0.0
//

.version 9.0
.target sm_100
.address_size 64

	// .globl	_Z14minimum_degreePiS_S_S_S_S_i
// _ZZ14minimum_degreePiS_S_S_S_S_iE6sh_min has been demoted
// _ZZ14minimum_degreePiS_S_S_S_S_iE6sh_sum has been demoted

.visible .entry _Z14minimum_degreePiS_S_S_S_S_i(
	.param .u64 .ptr .align 1 _Z14minimum_degreePiS_S_S_S_S_i_param_0,
	.param .u64 .ptr .align 1 _Z14minimum_degreePiS_S_S_S_S_i_param_1,
	.param .u64 .ptr .align 1 _Z14minimum_degreePiS_S_S_S_S_i_param_2,
	.param .u64 .ptr .align 1 _Z14minimum_degreePiS_S_S_S_S_i_param_3,
	.param .u64 .ptr .align 1 _Z14minimum_degreePiS_S_S_S_S_i_param_4,
	.param .u64 .ptr .align 1 _Z14minimum_degreePiS_S_S_S_S_i_param_5,
	.param .u32 _Z14minimum_degreePiS_S_S_S_S_i_param_6
)
{
	.reg .pred 	%p<83>;
	.reg .b32 	%r<199>;
	.reg .b64 	%rd<29>;
	// demoted variable
	.shared .align 4 .b8 _ZZ14minimum_degreePiS_S_S_S_S_iE6sh_min[1024];
	// demoted variable
	.shared .align 4 .b8 _ZZ14minimum_degreePiS_S_S_S_S_iE6sh_sum[1024];
	ld.param.u64 	%rd4, [_Z14minimum_degreePiS_S_S_S_S_i_param_0];
	ld.param.u64 	%rd5, [_Z14minimum_degreePiS_S_S_S_S_i_param_1];
	ld.param.u64 	%rd6, [_Z14minimum_degreePiS_S_S_S_S_i_param_2];
	ld.param.u64 	%rd7, [_Z14minimum_degreePiS_S_S_S_S_i_param_4];
	ld.param.u64 	%rd8, [_Z14minimum_degreePiS_S_S_S_S_i_param_5];
	ld.param.u32 	%r49, [_Z14minimum_degreePiS_S_S_S_S_i_param_6];
	cvta.to.global.u64 	%rd1, %rd7;
	cvta.to.global.u64 	%rd2, %rd8;
	mov.u32 	%r1, %tid.x;
	mov.u32 	%r2, %ctaid.x;
	shl.b32 	%r50, %r2, 8;
	add.s32 	%r3, %r50, %r1;
	setp.ge.s32 	%p1, %r3, %r49;
	@%p1 bra 	$L__BB0_58;
	setp.lt.s32 	%p2, %r3, 1;
	mov.b32 	%r187, 0;
	@%p2 bra 	$L__BB0_3;
	add.s32 	%r52, %r3, -1;
	mul.wide.u32 	%rd9, %r52, 4;
	add.s64 	%rd10, %rd2, %rd9;
	ld.global.u32 	%r187, [%rd10];
$L__BB0_3:
	mul.wide.s32 	%rd11, %r3, 4;
	add.s64 	%rd12, %rd2, %rd11;
	ld.global.u32 	%r6, [%rd12];
	setp.ge.s32 	%p3, %r187, %r6;
	mov.b32 	%r198, 0;
	@%p3 bra 	$L__BB0_16;
	sub.s32 	%r7, %r6, %r187;
	and.b32  	%r8, %r7, 15;
	sub.s32 	%r56, %r187, %r6;
	setp.gt.u32 	%p4, %r56, -16;
	mov.b32 	%r198, 0;
	@%p4 bra 	$L__BB0_7;
	and.b32  	%r58, %r7, -16;
	neg.s32 	%r183, %r58;
	add.s64 	%rd3, %rd1, 32;
	mov.b32 	%r198, 0;
$L__BB0_6:
	.pragma "nounroll";
	mul.wide.s32 	%rd13, %r187, 4;
	add.s64 	%rd14, %rd3, %rd13;
	ld.global.u32 	%r59, [%rd14+-32];
	setp.ne.s32 	%p5, %r59, -1;
	selp.u32 	%r60, 1, 0, %p5;
	add.s32 	%r61, %r198, %r60;
	ld.global.u32 	%r62, [%rd14+-28];
	setp.ne.s32 	%p6, %r62, -1;
	selp.u32 	%r63, 1, 0, %p6;
	add.s32 	%r64, %r61, %r63;
	ld.global.u32 	%r65, [%rd14+-24];
	setp.ne.s32 	%p7, %r65, -1;
	selp.u32 	%r66, 1, 0, %p7;
	add.s32 	%r67, %r64, %r66;
	ld.global.u32 	%r68, [%rd14+-20];
	setp.ne.s32 	%p8, %r68, -1;
	selp.u32 	%r69, 1, 0, %p8;
	add.s32 	%r70, %r67, %r69;
	ld.global.u32 	%r71, [%rd14+-16];
	setp.ne.s32 	%p9, %r71, -1;
	selp.u32 	%r72, 1, 0, %p9;
	add.s32 	%r73, %r70, %r72;
	ld.global.u32 	%r74, [%rd14+-12];
	setp.ne.s32 	%p10, %r74, -1;
	selp.u32 	%r75, 1, 0, %p10;
	add.s32 	%r76, %r73, %r75;
	ld.global.u32 	%r77, [%rd14+-8];
	setp.ne.s32 	%p11, %r77, -1;
	selp.u32 	%r78, 1, 0, %p11;
	add.s32 	%r79, %r76, %r78;
	ld.global.u32 	%r80, [%rd14+-4];
	setp.ne.s32 	%p12, %r80, -1;
	selp.u32 	%r81, 1, 0, %p12;
	add.s32 	%r82, %r79, %r81;
	ld.global.u32 	%r83, [%rd14];
	setp.ne.s32 	%p13, %r83, -1;
	selp.u32 	%r84, 1, 0, %p13;
	add.s32 	%r85, %r82, %r84;
	ld.global.u32 	%r86, [%rd14+4];
	setp.ne.s32 	%p14, %r86, -1;
	selp.u32 	%r87, 1, 0, %p14;
	add.s32 	%r88, %r85, %r87;
	ld.global.u32 	%r89, [%rd14+8];
	setp.ne.s32 	%p15, %r89, -1;
	selp.u32 	%r90, 1, 0, %p15;
	add.s32 	%r91, %r88, %r90;
	ld.global.u32 	%r92, [%rd14+12];
	setp.ne.s32 	%p16, %r92, -1;
	selp.u32 	%r93, 1, 0, %p16;
	add.s32 	%r94, %r91, %r93;
	ld.global.u32 	%r95, [%rd14+16];
	setp.ne.s32 	%p17, %r95, -1;
	selp.u32 	%r96, 1, 0, %p17;
	add.s32 	%r97, %r94, %r96;
	ld.global.u32 	%r98, [%rd14+20];
	setp.ne.s32 	%p18, %r98, -1;
	selp.u32 	%r99, 1, 0, %p18;
	add.s32 	%r100, %r97, %r99;
	ld.global.u32 	%r101, [%rd14+24];
	setp.ne.s32 	%p19, %r101, -1;
	selp.u32 	%r102, 1, 0, %p19;
	add.s32 	%r103, %r100, %r102;
	ld.global.u32 	%r104, [%rd14+28];
	setp.ne.s32 	%p20, %r104, -1;
	selp.u32 	%r105, 1, 0, %p20;
	add.s32 	%r198, %r103, %r105;
	add.s32 	%r187, %r187, 16;
	add.s32 	%r183, %r183, 16;
	setp.ne.s32 	%p21, %r183, 0;
	@%p21 bra 	$L__BB0_6;
$L__BB0_7:
	setp.eq.s32 	%p22, %r8, 0;
	@%p22 bra 	$L__BB0_16;
	and.b32  	%r19, %r7, 7;
	setp.lt.u32 	%p23, %r8, 8;
	@%p23 bra 	$L__BB0_10;
	mul.wide.s32 	%rd15, %r187, 4;
	add.s64 	%rd16, %rd1, %rd15;
	ld.global.u32 	%r107, [%rd16];
	setp.ne.s32 	%p24, %r107, -1;
	selp.u32 	%r108, 1, 0, %p24;
	add.s32 	%r109, %r198, %r108;
	ld.global.u32 	%r110, [%rd16+4];
	setp.ne.s32 	%p25, %r110, -1;
	selp.u32 	%r111, 1, 0, %p25;
	add.s32 	%r112, %r109, %r111;
	ld.global.u32 	%r113, [%rd16+8];
	setp.ne.s32 	%p26, %r113, -1;
	selp.u32 	%r114, 1, 0, %p26;
	add.s32 	%r115, %r112, %r114;
	ld.global.u32 	%r116, [%rd16+12];
	setp.ne.s32 	%p27, %r116, -1;
	selp.u32 	%r117, 1, 0, %p27;
	add.s32 	%r118, %r115, %r117;
	ld.global.u32 	%r119, [%rd16+16];
	setp.ne.s32 	%p28, %r119, -1;
	selp.u32 	%r120, 1, 0, %p28;
	add.s32 	%r121, %r118, %r120;
	ld.global.u32 	%r122, [%rd16+20];
	setp.ne.s32 	%p29, %r122, -1;
	selp.u32 	%r123, 1, 0, %p29;
	add.s32 	%r124, %r121, %r123;
	ld.global.u32 	%r125, [%rd16+24];
	setp.ne.s32 	%p30, %r125, -1;
	selp.u32 	%r126, 1, 0, %p30;
	add.s32 	%r127, %r124, %r126;
	ld.global.u32 	%r128, [%rd16+28];
	setp.ne.s32 	%p31, %r128, -1;
	selp.u32 	%r129, 1, 0, %p31;
	add.s32 	%r198, %r127, %r129;
	add.s32 	%r187, %r187, 8;
$L__BB0_10:
	setp.eq.s32 	%p32, %r19, 0;
	@%p32 bra 	$L__BB0_16;
	and.b32  	%r25, %r7, 3;
	setp.lt.u32 	%p33, %r19, 4;
	@%p33 bra 	$L__BB0_13;
	mul.wide.s32 	%rd17, %r187, 4;
	add.s64 	%rd18, %rd1, %rd17;
	ld.global.u32 	%r131, [%rd18];
	setp.ne.s32 	%p34, %r131, -1;
	selp.u32 	%r132, 1, 0, %p34;
	add.s32 	%r133, %r198, %r132;
	ld.global.u32 	%r134, [%rd18+4];
	setp.ne.s32 	%p35, %r134, -1;
	selp.u32 	%r135, 1, 0, %p35;
	add.s32 	%r136, %r133, %r135;
	ld.global.u32 	%r137, [%rd18+8];
	setp.ne.s32 	%p36, %r137, -1;
	selp.u32 	%r138, 1, 0, %p36;
	add.s32 	%r139, %r136, %r138;
	ld.global.u32 	%r140, [%rd18+12];
	setp.ne.s32 	%p37, %r140, -1;
	selp.u32 	%r141, 1, 0, %p37;
	add.s32 	%r198, %r139, %r141;
	add.s32 	%r187, %r187, 4;
$L__BB0_13:
	setp.eq.s32 	%p38, %r25, 0;
	@%p38 bra 	$L__BB0_16;
	neg.s32 	%r195, %r25;
$L__BB0_15:
	.pragma "nounroll";
	mul.wide.s32 	%rd19, %r187, 4;
	add.s64 	%rd20, %rd1, %rd19;
	ld.global.u32 	%r142, [%rd20];
	setp.ne.s32 	%p39, %r142, -1;
	selp.u32 	%r143, 1, 0, %p39;
	add.s32 	%r198, %r198, %r143;
	add.s32 	%r187, %r187, 1;
	add.s32 	%r195, %r195, 1;
	setp.ne.s32 	%p40, %r195, 0;
	@%p40 bra 	$L__BB0_15;
$L__BB0_16:
	cvta.to.global.u64 	%rd21, %rd6;
	add.s64 	%rd23, %rd21, %rd11;
	st.global.u32 	[%rd23], %r198;
	shl.b32 	%r144, %r1, 2;
	mov.u32 	%r145, _ZZ14minimum_degreePiS_S_S_S_S_iE6sh_min;
	add.s32 	%r39, %r145, %r144;
	st.shared.u32 	[%r39], %r198;
	setp.ne.s32 	%p41, %r198, 0;
	selp.u32 	%r146, 1, 0, %p41;
	mov.u32 	%r147, _ZZ14minimum_degreePiS_S_S_S_S_iE6sh_sum;
	add.s32 	%r40, %r147, %r144;
	st.shared.u32 	[%r40], %r146;
	bar.sync 	0;
	setp.gt.u32 	%p42, %r1, 127;
	@%p42 bra 	$L__BB0_21;
	ld.shared.u32 	%r41, [%r39+512];
	setp.lt.s32 	%p43, %r41, 1;
	@%p43 bra 	$L__BB0_20;
	ld.shared.u32 	%r148, [%r39];
	setp.ne.s32 	%p44, %r148, 0;
	setp.ge.s32 	%p45, %r41, %r148;
	and.pred  	%p46, %p44, %p45;
	@%p46 bra 	$L__BB0_20;
	st.shared.u32 	[%r39], %r41;
$L__BB0_20:
	ld.shared.u32 	%r149, [%r40+512];
	ld.shared.u32 	%r150, [%r40];
	add.s32 	%r151, %r150, %r149;
	st.shared.u32 	[%r40], %r151;
$L__BB0_21:
	bar.sync 	0;
	setp.gt.u32 	%p47, %r1, 63;
	@%p47 bra 	$L__BB0_26;
	ld.shared.u32 	%r42, [%r39+256];
	setp.lt.s32 	%p48, %r42, 1;
	@%p48 bra 	$L__BB0_25;
	ld.shared.u32 	%r152, [%r39];
	setp.ne.s32 	%p49, %r152, 0;
	setp.ge.s32 	%p50, %r42, %r152;
	and.pred  	%p51, %p49, %p50;
	@%p51 bra 	$L__BB0_25;
	st.shared.u32 	[%r39], %r42;
$L__BB0_25:
	ld.shared.u32 	%r153, [%r40+256];
	ld.shared.u32 	%r154, [%r40];
	add.s32 	%r155, %r154, %r153;
	st.shared.u32 	[%r40], %r155;
$L__BB0_26:
	bar.sync 	0;
	setp.gt.u32 	%p52, %r1, 31;
	@%p52 bra 	$L__BB0_31;
	ld.shared.u32 	%r43, [%r39+128];
	setp.lt.s32 	%p53, %r43, 1;
	@%p53 bra 	$L__BB0_30;
	ld.shared.u32 	%r156, [%r39];
	setp.ne.s32 	%p54, %r156, 0;
	setp.ge.s32 	%p55, %r43, %r156;
	and.pred  	%p56, %p54, %p55;
	@%p56 bra 	$L__BB0_30;
	st.shared.u32 	[%r39], %r43;
$L__BB0_30:
	ld.shared.u32 	%r157, [%r40+128];
	ld.shared.u32 	%r158, [%r40];
	add.s32 	%r159, %r158, %r157;
	st.shared.u32 	[%r40], %r159;
$L__BB0_31:
	bar.sync 	0;
	setp.gt.u32 	%p57, %r1, 15;
	@%p57 bra 	$L__BB0_36;
	ld.shared.u32 	%r44, [%r39+64];
	setp.lt.s32 	%p58, %r44, 1;
	@%p58 bra 	$L__BB0_35;
	ld.shared.u32 	%r160, [%r39];
	setp.ne.s32 	%p59, %r160, 0;
	setp.ge.s32 	%p60, %r44, %r160;
	and.pred  	%p61, %p59, %p60;
	@%p61 bra 	$L__BB0_35;
	st.shared.u32 	[%r39], %r44;
$L__BB0_35:
	ld.shared.u32 	%r161, [%r40+64];
	ld.shared.u32 	%r162, [%r40];
	add.s32 	%r163, %r162, %r161;
	st.shared.u32 	[%r40], %r163;
$L__BB0_36:
	bar.sync 	0;
	setp.gt.u32 	%p62, %r1, 7;
	@%p62 bra 	$L__BB0_41;
	ld.shared.u32 	%r45, [%r39+32];
	setp.lt.s32 	%p63, %r45, 1;
	@%p63 bra 	$L__BB0_40;
	ld.shared.u32 	%r164, [%r39];
	setp.ne.s32 	%p64, %r164, 0;
	setp.ge.s32 	%p65, %r45, %r164;
	and.pred  	%p66, %p64, %p65;
	@%p66 bra 	$L__BB0_40;
	st.shared.u32 	[%r39], %r45;
$L__BB0_40:
	ld.shared.u32 	%r165, [%r40+32];
	ld.shared.u32 	%r166, [%r40];
	add.s32 	%r167, %r166, %r165;
	st.shared.u32 	[%r40], %r167;
$L__BB0_41:
	bar.sync 	0;
	setp.gt.u32 	%p67, %r1, 3;
	@%p67 bra 	$L__BB0_46;
	ld.shared.u32 	%r46, [%r39+16];
	setp.lt.s32 	%p68, %r46, 1;
	@%p68 bra 	$L__BB0_45;
	ld.shared.u32 	%r168, [%r39];
	setp.ne.s32 	%p69, %r168, 0;
	setp.ge.s32 	%p70, %r46, %r168;
	and.pred  	%p71, %p69, %p70;
	@%p71 bra 	$L__BB0_45;
	st.shared.u32 	[%r39], %r46;
$L__BB0_45:
	ld.shared.u32 	%r169, [%r40+16];
	ld.shared.u32 	%r170, [%r40];
	add.s32 	%r171, %r170, %r169;
	st.shared.u32 	[%r40], %r171;
$L__BB0_46:
	bar.sync 	0;
	setp.gt.u32 	%p72, %r1, 1;
	@%p72 bra 	$L__BB0_51;
	ld.shared.u32 	%r47, [%r39+8];
	setp.lt.s32 	%p73, %r47, 1;
	@%p73 bra 	$L__BB0_50;
	ld.shared.u32 	%r172, [%r39];
	setp.ne.s32 	%p74, %r172, 0;
	setp.ge.s32 	%p75, %r47, %r172;
	and.pred  	%p76, %p74, %p75;
	@%p76 bra 	$L__BB0_50;
	st.shared.u32 	[%r39], %r47;
$L__BB0_50:
	ld.shared.u32 	%r173, [%r40+8];
	ld.shared.u32 	%r174, [%r40];
	add.s32 	%r175, %r174, %r173;
	st.shared.u32 	[%r40], %r175;
$L__BB0_51:
	bar.sync 	0;
	setp.ne.s32 	%p77, %r1, 0;
	@%p77 bra 	$L__BB0_56;
	ld.shared.u32 	%r48, [_ZZ14minimum_degreePiS_S_S_S_S_iE6sh_min+4];
	setp.lt.s32 	%p78, %r48, 1;
	@%p78 bra 	$L__BB0_55;
	ld.shared.u32 	%r176, [%r39];
	setp.ne.s32 	%p79, %r176, 0;
	setp.ge.s32 	%p80, %r48, %r176;
	and.pred  	%p81, %p79, %p80;
	@%p81 bra 	$L__BB0_55;
	st.shared.u32 	[%r39], %r48;
$L__BB0_55:
	ld.shared.u32 	%r177, [_ZZ14minimum_degreePiS_S_S_S_S_iE6sh_sum+4];
	ld.shared.u32 	%r178, [%r40];
	add.s32 	%r179, %r178, %r177;
	st.shared.u32 	[%r40], %r179;
$L__BB0_56:
	setp.ne.s32 	%p82, %r1, 0;
	bar.sync 	0;
	@%p82 bra 	$L__BB0_58;
	ld.shared.u32 	%r180, [_ZZ14minimum_degreePiS_S_S_S_S_iE6sh_min];
	cvta.to.global.u64 	%rd24, %rd4;
	mul.wide.u32 	%rd25, %r2, 4;
	add.s64 	%rd26, %rd24, %rd25;
	st.global.u32 	[%rd26], %r180;
	ld.shared.u32 	%r181, [_ZZ14minimum_degreePiS_S_S_S_S_iE6sh_sum];
	cvta.to.global.u64 	%rd27, %rd5;
	add.s64 	%rd28, %rd27, %rd25;
	st.global.u32 	[%rd28], %r181;
$L__BB0_58:
	ret;

}


// ===== COMPILED SASS (sm_100) =====

	.target	sm_100

	.elftype	@"ET_EXEC"


//--------------------- .note.nv.tkinfo           --------------------------
	.section	.note.nv.tkinfo,"",@"SHT_NOTE"
	.sectionflags	@"SHF_NOTE_NV_TKINFO"
	.tkinfo
        /*0018*/ 	.word	0x00000002
        /*0030*/ 	.string	""
        /*0030*/ 	.string	"ptxas"
        /*0030*/ 	.string	"Cuda compilation tools, release 13.0, V13.0.88"
        /*0030*/ 	.string	"Build cuda_13.0.r13.0/compiler.36424714_0"
        /*0030*/ 	.string	"-arch sm_100 -m 64 "



//--------------------- .note.nv.cuinfo           --------------------------
	.section	.note.nv.cuinfo,"",@"SHT_NOTE"
	.sectionflags	@"SHF_NOTE_NV_CUINFO"
        /*0018*/ 	.short	0x0002
        /*001a*/ 	.short	0x0064
        /*001c*/ 	.short	0x0082
	.zero		2


//--------------------- .nv.info                  --------------------------
	.section	.nv.info,"",@"SHT_CUDA_INFO"
	.align	4


	//----- nvinfo : EIATTR_REGCOUNT
	.align		4
        /*0000*/ 	.byte	0x04, 0x2f
        /*0002*/ 	.short	(.L_1 - .L_0)
	.align		4
.L_0:
        /*0004*/ 	.word	index@(_Z14minimum_degreePiS_S_S_S_S_i)
        /*0008*/ 	.word	0x0000001e


	//----- nvinfo : EIATTR_FRAME_SIZE
	.align		4
.L_1:
        /*000c*/ 	.byte	0x04, 0x11
        /*000e*/ 	.short	(.L_3 - .L_2)
	.align		4
.L_2:
        /*0010*/ 	.word	index@(_Z14minimum_degreePiS_S_S_S_S_i)
        /*0014*/ 	.word	0x00000000


	//----- nvinfo : EIATTR_MIN_STACK_SIZE
	.align		4
.L_3:
        /*0018*/ 	.byte	0x04, 0x12
        /*001a*/ 	.short	(.L_5 - .L_4)
	.align		4
.L_4:
        /*001c*/ 	.word	index@(_Z14minimum_degreePiS_S_S_S_S_i)
        /*0020*/ 	.word	0x00000000
.L_5:


//--------------------- .nv.compat                --------------------------
	.section	.nv.compat,"",@"SHT_CUDA_COMPAT_INFO"
	.align	4
        /*0000*/ 	.byte	0x02, 0x09, 0x00, 0x00, 0x02, 0x02, 0x01, 0x00, 0x02, 0x05, 0x05, 0x00, 0x03, 0x07, 0x01, 0x01
        /*0010*/ 	.byte	0x02, 0x03, 0x00, 0x00, 0x02, 0x06, 0x01, 0x00, 0x04, 0x0b, 0x08, 0x00, 0x09, 0x00, 0x00, 0x00
        /*0020*/ 	.byte	0x00, 0x00, 0x00, 0x00


//--------------------- .nv.info._Z14minimum_degreePiS_S_S_S_S_i --------------------------
	.section	.nv.info._Z14minimum_degreePiS_S_S_S_S_i,"",@"SHT_CUDA_INFO"
	.sectionflags	@""
	.align	4


	//----- nvinfo : EIATTR_CUDA_API_VERSION
	.align		4
        /*0000*/ 	.byte	0x04, 0x37
        /*0002*/ 	.short	(.L_7 - .L_6)
.L_6:
        /*0004*/ 	.word	0x00000082


	//----- nvinfo : EIATTR_KPARAM_INFO
	.align		4
.L_7:
        /*0008*/ 	.byte	0x04, 0x17
        /*000a*/ 	.short	(.L_9 - .L_8)
.L_8:
        /*000c*/ 	.word	0x00000000
        /*0010*/ 	.short	0x0006
        /*0012*/ 	.short	0x0030
        /*0014*/ 	.byte	0x00, 0xf0, 0x11, 0x00


	//----- nvinfo : EIATTR_KPARAM_INFO
	.align		4
.L_9:
        /*0018*/ 	.byte	0x04, 0x17
        /*001a*/ 	.short	(.L_11 - .L_10)
.L_10:
        /*001c*/ 	.word	0x00000000
        /*0020*/ 	.short	0x0005
        /*0022*/ 	.short	0x0028
        /*0024*/ 	.byte	0x00, 0xf5, 0x21, 0x00


	//----- nvinfo : EIATTR_KPARAM_INFO
	.align		4
.L_11:
        /*0028*/ 	.byte	0x04, 0x17
        /*002a*/ 	.short	(.L_13 - .L_12)
.L_12:
        /*002c*/ 	.word	0x00000000
        /*0030*/ 	.short	0x0004
        /*0032*/ 	.short	0x0020
        /*0034*/ 	.byte	0x00, 0xf5, 0x21, 0x00


	//----- nvinfo : EIATTR_KPARAM_INFO
	.align		4
.L_13:
        /*0038*/ 	.byte	0x04, 0x17
        /*003a*/ 	.short	(.L_15 - .L_14)
.L_14:
        /*003c*/ 	.word	0x00000000
        /*0040*/ 	.short	0x0003
        /*0042*/ 	.short	0x0018
        /*0044*/ 	.byte	0x00, 0xf5, 0x21, 0x00


	//----- nvinfo : EIATTR_KPARAM_INFO
	.align		4
.L_15:
        /*0048*/ 	.byte	0x04, 0x17
        /*004a*/ 	.short	(.L_17 - .L_16)
.L_16:
        /*004c*/ 	.word	0x00000000
        /*0050*/ 	.short	0x0002
        /*0052*/ 	.short	0x0010
        /*0054*/ 	.byte	0x00, 0xf5, 0x21, 0x00


	//----- nvinfo : EIATTR_KPARAM_INFO
	.align		4
.L_17:
        /*0058*/ 	.byte	0x04, 0x17
        /*005a*/ 	.short	(.L_19 - .L_18)
.L_18:
        /*005c*/ 	.word	0x00000000
        /*0060*/ 	.short	0x0001
        /*0062*/ 	.short	0x0008
        /*0064*/ 	.byte	0x00, 0xf5, 0x21, 0x00


	//----- nvinfo : EIATTR_KPARAM_INFO
	.align		4
.L_19:
        /*0068*/ 	.byte	0x04, 0x17
        /*006a*/ 	.short	(.L_21 - .L_20)
.L_20:
        /*006c*/ 	.word	0x00000000
        /*0070*/ 	.short	0x0000
        /*0072*/ 	.short	0x0000
        /*0074*/ 	.byte	0x00, 0xf5, 0x21, 0x00


	//----- nvinfo : EIATTR_SPARSE_MMA_MASK
	.align		4
.L_21:
        /*0078*/ 	.byte	0x03, 0x50
        /*007a*/ 	.short	0x0000


	//----- nvinfo : EIATTR_MAXREG_COUNT
	.align		4
        /*007c*/ 	.byte	0x03, 0x1b
        /*007e*/ 	.short	0x00ff


	//----- nvinfo : EIATTR_NUM_BARRIERS
	.align		4
        /*0080*/ 	.byte	0x02, 0x4c
        /*0082*/ 	.byte	0x01
	.zero		1


	//----- nvinfo : EIATTR_MERCURY_ISA_VERSION
	.align		4
        /*0084*/ 	.byte	0x03, 0x5f
        /*0086*/ 	.short	0x0101


	//----- nvinfo : EIATTR_VRC_CTA_INIT_COUNT
	.align		4
        /*0088*/ 	.byte	0x02, 0x4a
	.zero		1
	.zero		1


	//----- nvinfo : EIATTR_EXIT_INSTR_OFFSETS
	.align		4
        /*008c*/ 	.byte	0x04, 0x1c
        /*008e*/ 	.short	(.L_23 - .L_22)


	//   ....[0]....
.L_22:
        /*0090*/ 	.word	0x00000060


	//   ....[1]....
        /*0094*/ 	.word	0x00001560


	//   ....[2]....
        /*0098*/ 	.word	0x000015f0


	//----- nvinfo : EIATTR_CRS_STACK_SIZE
	.align		4
.L_23:
        /*009c*/ 	.byte	0x04, 0x1e
        /*009e*/ 	.short	(.L_25 - .L_24)
.L_24:
        /*00a0*/ 	.word	0x00000000


	//----- nvinfo : EIATTR_CBANK_PARAM_SIZE
	.align		4
.L_25:
        /*00a4*/ 	.byte	0x03, 0x19
        /*00a6*/ 	.short	0x0034


	//----- nvinfo : EIATTR_PARAM_CBANK
	.align		4
        /*00a8*/ 	.byte	0x04, 0x0a
        /*00aa*/ 	.short	(.L_27 - .L_26)
	.align		4
.L_26:
        /*00ac*/ 	.word	index@(.nv.constant0._Z14minimum_degreePiS_S_S_S_S_i)
        /*00b0*/ 	.short	0x0380
        /*00b2*/ 	.short	0x0034


	//----- nvinfo : EIATTR_SW_WAR
	.align		4
.L_27:
        /*00b4*/ 	.byte	0x04, 0x36
        /*00b6*/ 	.short	(.L_29 - .L_28)
.L_28:
        /*00b8*/ 	.word	0x00000008
.L_29:


//--------------------- .nv.callgraph             --------------------------
	.section	.nv.callgraph,"",@"SHT_CUDA_CALLGRAPH"
	.align	4
	.sectionentsize	8
	.align		4
        /*0000*/ 	.word	0x00000000
	.align		4
        /*0004*/ 	.word	0xffffffff
	.align		4
        /*0008*/ 	.word	0x00000000
	.align		4
        /*000c*/ 	.word	0xfffffffe
	.align		4
        /*0010*/ 	.word	0x00000000
	.align		4
        /*0014*/ 	.word	0xfffffffd
	.align		4
        /*0018*/ 	.word	0x00000000
	.align		4
        /*001c*/ 	.word	0xfffffffc


//--------------------- .text._Z14minimum_degreePiS_S_S_S_S_i --------------------------
	.section	.text._Z14minimum_degreePiS_S_S_S_S_i,"ax",@progbits
	.align	128
        .global         _Z14minimum_degreePiS_S_S_S_S_i
        .type           _Z14minimum_degreePiS_S_S_S_S_i,@function
        .size           _Z14minimum_degreePiS_S_S_S_S_i,(.L_x_42 - _Z14minimum_degreePiS_S_S_S_S_i)
        .other          _Z14minimum_degreePiS_S_S_S_S_i,@"STO_CUDA_ENTRY STV_DEFAULT"
_Z14minimum_degreePiS_S_S_S_S_i:
.text._Z14minimum_degreePiS_S_S_S_S_i:
[----:B------:R-:W-:Y:S01]  /*0000*/  LDC R1, c[0x0][0x37c] ;  /* 0x0000df00ff017b82 */ /* 0x000fe20000000800 */
[----:B------:R-:W0:Y:S01]  /*0010*/  S2R R0, SR_TID.X ;  /* 0x0000000000007919 */ /* 0x000e220000002100 */
[----:B------:R-:W1:Y:S01]  /*0020*/  LDCU UR4, c[0x0][0x3b0] ;  /* 0x00007600ff0477ac */ /* 0x000e620008000800 */
[----:B------:R-:W0:Y:S02]  /*0030*/  S2R R7, SR_CTAID.X ;  /* 0x0000000000077919 */ /* 0x000e240000002500 */
[----:B0-----:R-:W-:-:S05]  /*0040*/  IMAD R6, R7, 0x100, R0 ;  /* 0x0000010007067824 */ /* 0x001fca00078e0200 */
[----:B-1----:R-:W-:-:S13]  /*0050*/  ISETP.GE.AND P0, PT, R6, UR4, PT ;  /* 0x0000000406007c0c */ /* 0x002fda000bf06270 */
[----:B------:R-:W-:Y:S05]  /*0060*/  @P0 EXIT ;  /* 0x000000000000094d */ /* 0x000fea0003800000 */
[----:B------:R-:W0:Y:S01]  /*0070*/  LDC.64 R2, c[0x0][0x3a8] ;  /* 0x0000ea00ff027b82 */ /* 0x000e220000000a00 */
[----:B------:R-:W-:Y:S01]  /*0080*/  ISETP.GE.AND P0, PT, R6, 0x1, PT ;  /* 0x000000010600780c */ /* 0x000fe20003f06270 */
[----:B------:R-:W1:-:S12]  /*0090*/  LDCU.64 UR8, c[0x0][0x358] ;  /* 0x00006b00ff0877ac */ /* 0x000e580008000a00 */
[C---:B------:R-:W-:Y:S02]  /*00a0*/  @P0 VIADD R9, R6.reuse, 0xffffffff ;  /* 0xffffffff06090836 */ /* 0x040fe40000000000 */
[----:B0-----:R-:W-:-:S04]  /*00b0*/  IMAD.WIDE R4, R6, 0x4, R2 ;  /* 0x0000000406047825 */ /* 0x001fc800078e0202 */
[----:B------:R-:W-:Y:S01]  /*00c0*/  @P0 IMAD.WIDE.U32 R2, R9, 0x4, R2 ;  /* 0x0000000409020825 */ /* 0x000fe200078e0002 */
[----:B------:R-:W-:Y:S01]  /*00d0*/  CS2R R8, SRZ ;  /* 0x0000000000087805 */ /* 0x000fe2000001ff00 */
[----:B-1----:R-:W2:Y:S05]  /*00e0*/  LDG.E R4, desc[UR8][R4.64] ;  /* 0x0000000804047981 */ /* 0x002eaa000c1e1900 */
[----:B------:R-:W2:Y:S01]  /*00f0*/  @P0 LDG.E R9, desc[UR8][R2.64] ;  /* 0x0000000802090981 */ /* 0x000ea2000c1e1900 */
[----:B------:R-:W-:Y:S01]  /*0100*/  BSSY.RECONVERGENT B0, `(.L_x_0) ;  /* 0x00000a8000007945 */ /* 0x000fe20003800200 */
[----:B--2---:R-:W-:-:S13]  /*0110*/  ISETP.GE.AND P0, PT, R9, R4, PT ;  /* 0x000000040900720c */ /* 0x004fda0003f06270 */
[----:B------:R-:W-:Y:S05]  /*0120*/  @P0 BRA `(.L_x_1) ;  /* 0x0000000800940947 */ /* 0x000fea0003800000 */
[----:B------:R-:W-:Y:S01]  /*0130*/  IMAD.IADD R10, R4, 0x1, -R9 ;  /* 0x00000001040a7824 */ /* 0x000fe200078e0a09 */
[----:B------:R-:W-:Y:S01]  /*0140*/  BSSY.RECONVERGENT B1, `(.L_x_2) ;  /* 0x0000052000017945 */ /* 0x000fe20003800200 */
[----:B------:R-:W-:Y:S02]  /*0150*/  IMAD.IADD R4, R9, 0x1, -R4 ;  /* 0x0000000109047824 */ /* 0x000fe400078e0a04 */
[----:B------:R-:W-:Y:S01]  /*0160*/  IMAD.MOV.U32 R8, RZ, RZ, RZ ;  /* 0x000000ffff087224 */ /* 0x000fe200078e00ff */
[----:B------:R-:W-:Y:S02]  /*0170*/  LOP3.LUT R26, R10, 0xf, RZ, 0xc0, !PT ;  /* 0x0000000f0a1a7812 */ /* 0x000fe400078ec0ff */
[----:B------:R-:W-:Y:S02]  /*0180*/  ISETP.GT.U32.AND P1, PT, R4, -0x10, PT ;  /* 0xfffffff00400780c */ /* 0x000fe40003f24070 */
[----:B------:R-:W-:-:S11]  /*0190*/  ISETP.NE.AND P0, PT, R26, RZ, PT ;  /* 0x000000ff1a00720c */ /* 0x000fd60003f05270 */
[----:B------:R-:W-:Y:S05]  /*01a0*/  @P1 BRA `(.L_x_3) ;  /* 0x00000004002c1947 */ /* 0x000fea0003800000 */
[----:B------:R-:W0:Y:S01]  /*01b0*/  LDC.64 R2, c[0x0][0x3a0] ;  /* 0x0000e800ff027b82 */ /* 0x000e220000000a00 */
[----:B------:R-:W-:Y:S01]  /*01c0*/  LOP3.LUT R11, R10, 0xfffffff0, RZ, 0xc0, !PT ;  /* 0xfffffff00a0b7812 */ /* 0x000fe200078ec0ff */
[----:B------:R-:W-:-:S04]  /*01d0*/  IMAD.MOV.U32 R8, RZ, RZ, RZ ;  /* 0x000000ffff087224 */ /* 0x000fc800078e00ff */
[----:B------:R-:W-:Y:S01]  /*01e0*/  IMAD.MOV R11, RZ, RZ, -R11 ;  /* 0x000000ffff0b7224 */ /* 0x000fe200078e0a0b */
[----:B0-----:R-:W-:-:S05]  /*01f0*/  IADD3 R2, P1, PT, R2, 0x20, RZ ;  /* 0x0000002002027810 */ /* 0x001fca0007f3e0ff */
[----:B------:R-:W-:-:S08]  /*0200*/  IMAD.X R3, RZ, RZ, R3, P1 ;  /* 0x000000ffff037224 */ /* 0x000fd000008e0603 */
.L_x_4:
[----:B------:R-:W-:-:S05]  /*0210*/  IMAD.WIDE R4, R9, 0x4, R2 ;  /* 0x0000000409047825 */ /* 0x000fca00078e0202 */
[----:B------:R-:W2:Y:S04]  /*0220*/  LDG.E R12, desc[UR8][R4.64+-0x20] ;  /* 0xffffe008040c7981 */ /* 0x000ea8000c1e1900 */
[----:B------:R-:W3:Y:S04]  /*0230*/  LDG.E R25, desc[UR8][R4.64+-0x1c] ;  /* 0xffffe40804197981 */ /* 0x000ee8000c1e1900 */
[----:B------:R-:W4:Y:S04]  /*0240*/  LDG.E R27, desc[UR8][R4.64+-0x18] ;  /* 0xffffe808041b7981 */ /* 0x000f28000c1e1900 */
[----:B------:R-:W5:Y:S04]  /*0250*/  LDG.E R23, desc[UR8][R4.64+-0x14] ;  /* 0xffffec0804177981 */ /* 0x000f68000c1e1900 */
        /* <DEDUP_REMOVED lines=10> */
[----:B------:R-:W5:Y:S01]  /*0300*/  LDG.E R24, desc[UR8][R4.64+0x1c] ;  /* 0x00001c0804187981 */ /* 0x000f62000c1e1900 */
[----:B--2---:R-:W-:-:S03]  /*0310*/  ISETP.NE.AND P1, PT, R12, -0x1, PT ;  /* 0xffffffff0c00780c */ /* 0x004fc60003f25270 */
[----:B------:R0:W2:Y:S01]  /*0320*/  LDG.E R12, desc[UR8][R4.64+0x18] ;  /* 0x00001808040c7981 */ /* 0x0000a2000c1e1900 */
[----:B---3--:R-:W-:Y:S01]  /*0330*/  ISETP.NE.AND P2, PT, R25, -0x1, PT ;  /* 0xffffffff1900780c */ /* 0x008fe20003f45270 */
[----:B------:R-:W-:-:S08]  /*0340*/  VIADD R25, R8, 0x1 ;  /* 0x0000000108197836 */ /* 0x000fd00000000000 */
[----:B------:R-:W-:Y:S01]  /*0350*/  @!P1 IMAD.MOV R25, RZ, RZ, R8 ;  /* 0x000000ffff199224 */ /* 0x000fe200078e0208 */
[----:B----4-:R-:W-:-:S03]  /*0360*/  ISETP.NE.AND P1, PT, R27, -0x1, PT ;  /* 0xffffffff1b00780c */ /* 0x010fc60003f25270 */
[----:B------:R-:W-:Y:S02]  /*0370*/  VIADD R8, R25, 0x1 ;  /* 0x0000000119087836 */ /* 0x000fe40000000000 */
[----:B------:R-:W-:Y:S01]  /*0380*/  @!P2 IMAD.MOV R8, RZ, RZ, R25 ;  /* 0x000000ffff08a224 */ /* 0x000fe200078e0219 */
[----:B-----5:R-:W-:-:S03]  /*0390*/  ISETP.NE.AND P2, PT, R23, -0x1, PT ;  /* 0xffffffff1700780c */ /* 0x020fc60003f45270 */
[----:B------:R-:W-:-:S04]  /*03a0*/  VIADD R23, R8, 0x1 ;  /* 0x0000000108177836 */ /* 0x000fc80000000000 */
[----:B------:R-:W-:Y:S02]  /*03b0*/  @!P1 IADD3 R23, PT, PT, R8, RZ, RZ ;  /* 0x000000ff08179210 */ /* 0x000fe40007ffe0ff */
[----:B------:R-:W-:-:S03]  /*03c0*/  ISETP.NE.AND P1, PT, R22, -0x1, PT ;  /* 0xffffffff1600780c */ /* 0x000fc60003f25270 */
[----:B0-----:R-:W-:Y:S02]  /*03d0*/  VIADD R4, R23, 0x1 ;  /* 0x0000000117047836 */ /* 0x001fe40000000000 */
[----:B------:R-:W-:Y:S01]  /*03e0*/  @!P2 IMAD.MOV R4, RZ, RZ, R23 ;  /* 0x000000ffff04a224 */ /* 0x000fe200078e0217 */
[----:B------:R-:W-:-:S03]  /*03f0*/  ISETP.NE.AND P2, PT, R21, -0x1, PT ;  /* 0xffffffff1500780c */ /* 0x000fc60003f45270 */
[----:B------:R-:W-:-:S04]  /*0400*/  VIADD R5, R4, 0x1 ;  /* 0x0000000104057836 */ /* 0x000fc80000000000 */
[----:B------:R-:W-:Y:S01]  /*0410*/  @!P1 IMAD.MOV R5, RZ, RZ, R4 ;  /* 0x000000ffff059224 */ /* 0x000fe200078e0204 */
[----:B------:R-:W-:-:S03]  /*0420*/  ISETP.NE.AND P1, PT, R20, -0x1, PT ;  /* 0xffffffff1400780c */ /* 0x000fc60003f25270 */
[----:B------:R-:W-:Y:S02]  /*0430*/  VIADD R4, R5, 0x1 ;  /* 0x0000000105047836 */ /* 0x000fe40000000000 */
        /* <DEDUP_REMOVED lines=9> */
[----:B------:R-:W-:Y:S02]  /*04d0*/  @!P1 IADD3 R5, PT, PT, R4, RZ, RZ ;  /* 0x000000ff04059210 */ /* 0x000fe40007ffe0ff */
        /* <DEDUP_REMOVED lines=12> */
[----:B------:R-:W-:-:S03]  /*05a0*/  IADD3 R11, PT, PT, R11, 0x10, RZ ;  /* 0x000000100b0b7810 */ /* 0x000fc60007ffe0ff */
[----:B------:R-:W-:Y:S02]  /*05b0*/  VIADD R4, R5, 0x1 ;  /* 0x0000000105047836 */ /* 0x000fe40000000000 */
[----:B------:R-:W-:-:S04]  /*05c0*/  @!P2 IMAD.MOV R4, RZ, RZ, R5 ;  /* 0x000000ffff04a224 */ /* 0x000fc800078e0205 */
[----:B------:R-:W-:Y:S01]  /*05d0*/  VIADD R5, R4, 0x1 ;  /* 0x0000000104057836 */ /* 0x000fe20000000000 */
[----:B------:R-:W-:Y:S01]  /*05e0*/  ISETP.NE.AND P2, PT, R24, -0x1, PT ;  /* 0xffffffff1800780c */ /* 0x000fe20003f45270 */
[----:B------:R-:W-:Y:S01]  /*05f0*/  VIADD R9, R9, 0x10 ;  /* 0x0000001009097836 */ /* 0x000fe20000000000 */
[----:B--2---:R-:W-:-:S13]  /*0600*/  ISETP.NE.AND P1, PT, R12, -0x1, PT ;  /* 0xffffffff0c00780c */ /* 0x004fda0003f25270 */
[----:B------:R-:W-:Y:S01]  /*0610*/  @!P1 IMAD.MOV R5, RZ, RZ, R4 ;  /* 0x000000ffff059224 */ /* 0x000fe200078e0204 */
[----:B------:R-:W-:-:S03]  /*0620*/  ISETP.NE.AND P1, PT, R11, RZ, PT ;  /* 0x000000ff0b00720c */ /* 0x000fc60003f25270 */
[----:B------:R-:W-:Y:S02]  /*0630*/  VIADD R8, R5, 0x1 ;  /* 0x0000000105087836 */ /* 0x000fe40000000000 */
[----:B------:R-:W-:-:S08]  /*0640*/  @!P2 IMAD.MOV R8, RZ, RZ, R5 ;  /* 0x000000ffff08a224 */ /* 0x000fd000078e0205 */
[----:B------:R-:W-:Y:S05]  /*0650*/  @P1 BRA `(.L_x_4) ;  /* 0xfffffff800ec1947 */ /* 0x000fea000383ffff */
.L_x_3:
[----:B------:R-:W-:Y:S05]  /*0660*/  BSYNC.RECONVERGENT B1 ;  /* 0x0000000000017941 */ /* 0x000fea0003800200 */
.L_x_2:
[----:B------:R-:W-:Y:S05]  /*0670*/  @!P0 BRA `(.L_x_1) ;  /* 0x0000000400408947 */ /* 0x000fea0003800000 */
[----:B------:R-:W-:Y:S01]  /*0680*/  ISETP.GE.U32.AND P1, PT, R26, 0x8, PT ;  /* 0x000000081a00780c */ /* 0x000fe20003f26070 */
[----:B------:R-:W-:Y:S01]  /*0690*/  BSSY.RECONVERGENT B1, `(.L_x_5) ;  /* 0x0000027000017945 */ /* 0x000fe20003800200 */
[----:B------:R-:W-:-:S04]  /*06a0*/  LOP3.LUT R17, R10, 0x7, RZ, 0xc0, !PT ;  /* 0x000000070a117812 */ /* 0x000fc800078ec0ff */
[----:B------:R-:W-:-:S07]  /*06b0*/  ISETP.NE.AND P0, PT, R17, RZ, PT ;  /* 0x000000ff1100720c */ /* 0x000fce0003f05270 */
[----:B------:R-:W-:Y:S06]  /*06c0*/  @!P1 BRA `(.L_x_6) ;  /* 0x00000000008c9947 */ /* 0x000fec0003800000 */
[----:B------:R-:W0:Y:S02]  /*06d0*/  LDC.64 R2, c[0x0][0x3a0] ;  /* 0x0000e800ff027b82 */ /* 0x000e240000000a00 */
[----:B0-----:R-:W-:-:S05]  /*06e0*/  IMAD.WIDE R2, R9, 0x4, R2 ;  /* 0x0000000409027825 */ /* 0x001fca00078e0202 */
[----:B------:R-:W2:Y:S04]  /*06f0*/  LDG.E R16, desc[UR8][R2.64] ;  /* 0x0000000802107981 */ /* 0x000ea8000c1e1900 */
[----:B------:R-:W3:Y:S04]  /*0700*/  LDG.E R4, desc[UR8][R2.64+0x4] ;  /* 0x0000040802047981 */ /* 0x000ee8000c1e1900 */
[----:B------:R-:W4:Y:S04]  /*0710*/  LDG.E R5, desc[UR8][R2.64+0x8] ;  /* 0x0000080802057981 */ /* 0x000f28000c1e1900 */
[----:B------:R-:W5:Y:S04]  /*0720*/  LDG.E R11, desc[UR8][R2.64+0xc] ;  /* 0x00000c08020b7981 */ /* 0x000f68000c1e1900 */
[----:B------:R-:W5:Y:S04]  /*0730*/  LDG.E R12, desc[UR8][R2.64+0x10] ;  /* 0x00001008020c7981 */ /* 0x000f68000c1e1900 */
[----:B------:R-:W5:Y:S04]  /*0740*/  LDG.E R13, desc[UR8][R2.64+0x14] ;  /* 0x00001408020d7981 */ /* 0x000f68000c1e1900 */
[----:B------:R-:W5:Y:S04]  /*0750*/  LDG.E R14, desc[UR8][R2.64+0x18] ;  /* 0x00001808020e7981 */ /* 0x000f68000c1e1900 */
[----:B------:R0:W5:Y:S01]  /*0760*/  LDG.E R15, desc[UR8][R2.64+0x1c] ;  /* 0x00001c08020f7981 */ /* 0x000162000c1e1900 */
[----:B------:R-:W-:Y:S01]  /*0770*/  VIADD R9, R9, 0x8 ;  /* 0x0000000809097836 */ /* 0x000fe20000000000 */
[----:B--2---:R-:W-:-:S02]  /*0780*/  ISETP.NE.AND P2, PT, R16, -0x1, PT ;  /* 0xffffffff1000780c */ /* 0x004fc40003f45270 */
[----:B---3--:R-:W-:Y:S01]  /*0790*/  ISETP.NE.AND P1, PT, R4, -0x1, PT ;  /* 0xffffffff0400780c */ /* 0x008fe20003f25270 */
[----:B------:R-:W-:-:S10]  /*07a0*/  VIADD R4, R8, 0x1 ;  /* 0x0000000108047836 */ /* 0x000fd40000000000 */
[----:B------:R-:W-:Y:S01]  /*07b0*/  @!P2 IMAD.MOV R4, RZ, RZ, R8 ;  /* 0x000000ffff04a224 */ /* 0x000fe200078e0208 */
[----:B----4-:R-:W-:-:S03]  /*07c0*/  ISETP.NE.AND P2, PT, R5, -0x1, PT ;  /* 0xffffffff0500780c */ /* 0x010fc60003f45270 */
[----:B------:R-:W-:Y:S02]  /*07d0*/  VIADD R5, R4, 0x1 ;  /* 0x0000000104057836 */ /* 0x000fe40000000000 */
[----:B------:R-:W-:Y:S01]  /*07e0*/  @!P1 IMAD.MOV R5, RZ, RZ, R4 ;  /* 0x000000ffff059224 */ /* 0x000fe200078e0204 */
[----:B-----5:R-:W-:-:S03]  /*07f0*/  ISETP.NE.AND P1, PT, R11, -0x1, PT ;  /* 0xffffffff0b00780c */ /* 0x020fc60003f25270 */
[----:B------:R-:W-:-:S04]  /*0800*/  VIADD R4, R5, 0x1 ;  /* 0x0000000105047836 */ /* 0x000fc80000000000 */
[----:B------:R-:W-:Y:S01]  /*0810*/  @!P2 IMAD.MOV R4, RZ, RZ, R5 ;  /* 0x000000ffff04a224 */ /* 0x000fe200078e0205 */
[----:B------:R-:W-:-:S03]  /*0820*/  ISETP.NE.AND P2, PT, R12, -0x1, PT ;  /* 0xffffffff0c00780c */ /* 0x000fc60003f45270 */
[C---:B0-----:R-:W-:Y:S02]  /*0830*/  VIADD R2, R4.reuse, 0x1 ;  /* 0x0000000104027836 */ /* 0x041fe40000000000 */
[----:B------:R-:W-:Y:S02]  /*0840*/  @!P1 IADD3 R2, PT, PT, R4, RZ, RZ ;  /* 0x000000ff04029210 */ /* 0x000fe40007ffe0ff */
[----:B------:R-:W-:-:S03]  /*0850*/  ISETP.NE.AND P1, PT, R13, -0x1, PT ;  /* 0xffffffff0d00780c */ /* 0x000fc60003f25270 */
[----:B------:R-:W-:-:S03]  /*0860*/  VIADD R3, R2, 0x1 ;  /* 0x0000000102037836 */ /* 0x000fc60000000000 */
[----:B------:R-:W-:Y:S01]  /*0870*/  @!P2 IMAD.MOV R3, RZ, RZ, R2 ;  /* 0x000000ffff03a224 */ /* 0x000fe200078e0202 */
[----:B------:R-:W-:-:S03]  /*0880*/  ISETP.NE.AND P2, PT, R14, -0x1, PT ;  /* 0xffffffff0e00780c */ /* 0x000fc60003f45270 */
[----:B------:R-:W-:-:S03]  /*0890*/  VIADD R2, R3, 0x1 ;  /* 0x0000000103027836 */ /* 0x000fc60000000000 */
[----:B------:R-:W-:Y:S01]  /*08a0*/  @!P1 IMAD.MOV R2, RZ, RZ, R3 ;  /* 0x000000ffff029224 */ /* 0x000fe200078e0203 */
[----:B------:R-:W-:-:S03]  /*08b0*/  ISETP.NE.AND P1, PT, R15, -0x1, PT ;  /* 0xffffffff0f00780c */ /* 0x000fc60003f25270 */
[----:B------:R-:W-:-:S03]  /*08c0*/  VIADD R3, R2, 0x1 ;  /* 0x0000000102037836 */ /* 0x000fc60000000000 */
[----:B------:R-:W-:-:S04]  /*08d0*/  @!P2 IMAD.MOV R3, RZ, RZ, R2 ;  /* 0x000000ffff03a224 */ /* 0x000fc800078e0202 */
[----:B------:R-:W-:-:S03]  /*08e0*/  VIADD R8, R3, 0x1 ;  /* 0x0000000103087836 */ /* 0x000fc60000000000 */
[----:B------:R-:W-:-:S07]  /*08f0*/  @!P1 IMAD.MOV R8, RZ, RZ, R3 ;  /* 0x000000ffff089224 */ /* 0x000fce00078e0203 */
.L_x_6:
[----:B------:R-:W-:Y:S05]  /*0900*/  BSYNC.RECONVERGENT B1 ;  /* 0x0000000000017941 */ /* 0x000fea0003800200 */
.L_x_5:
        /* <DEDUP_REMOVED lines=11> */
[----:B------:R-:W5:Y:S01]  /*09c0*/  LDG.E R11, desc[UR8][R2.64+0xc] ;  /* 0x00000c08020b7981 */ /* 0x000f62000c1e1900 */
[----:B------:R-:W-:Y:S01]  /*09d0*/  VIADD R9, R9, 0x4 ;  /* 0x0000000409097836 */ /* 0x000fe20000000000 */
[----:B--2---:R-:W-:-:S02]  /*09e0*/  ISETP.NE.AND P2, PT, R12, -0x1, PT ;  /* 0xffffffff0c00780c */ /* 0x004fc40003f45270 */
[----:B---3--:R-:W-:Y:S01]  /*09f0*/  ISETP.NE.AND P1, PT, R4, -0x1, PT ;  /* 0xffffffff0400780c */ /* 0x008fe20003f25270 */
[----:B------:R-:W-:-:S10]  /*0a00*/  VIADD R4, R8, 0x1 ;  /* 0x0000000108047836 */ /* 0x000fd40000000000 */
[----:B------:R-:W-:Y:S01]  /*0a10*/  @!P2 IMAD.MOV R4, RZ, RZ, R8 ;  /* 0x000000ffff04a224 */ /* 0x000fe200078e0208 */
[----:B----4-:R-:W-:-:S04]  /*0a20*/  ISETP.NE.AND P2, PT, R5, -0x1, PT ;  /* 0xffffffff0500780c */ /* 0x010fc80003f45270 */
[----:B------:R-:W-:Y:S01]  /*0a30*/  IADD3 R5, PT, PT, R4, 0x1, RZ ;  /* 0x0000000104057810 */ /* 0x000fe20007ffe0ff */
[----:B------:R-:W-:Y:S01]  /*0a40*/  @!P1 IMAD.MOV R5, RZ, RZ, R4 ;  /* 0x000000ffff059224 */ /* 0x000fe200078e0204 */
[----:B-----5:R-:W-:-:S03]  /*0a50*/  ISETP.NE.AND P1, PT, R11, -0x1, PT ;  /* 0xffffffff0b00780c */ /* 0x020fc60003f25270 */
[----:B------:R-:W-:-:S04]  /*0a60*/  VIADD R4, R5, 0x1 ;  /* 0x0000000105047836 */ /* 0x000fc80000000000 */
[----:B------:R-:W-:-:S04]  /*0a70*/  @!P2 IMAD.MOV R4, RZ, RZ, R5 ;  /* 0x000000ffff04a224 */ /* 0x000fc800078e0205 */
[----:B------:R-:W-:Y:S02]  /*0a80*/  VIADD R8, R4, 0x1 ;  /* 0x0000000104087836 */ /* 0x000fe40000000000 */
[----:B------:R-:W-:-:S07]  /*0a90*/  @!P1 IMAD.MOV R8, RZ, RZ, R4 ;  /* 0x000000ffff089224 */ /* 0x000fce00078e0204 */
.L_x_8:
[----:B------:R-:W-:Y:S05]  /*0aa0*/  BSYNC.RECONVERGENT B1 ;  /* 0x0000000000017941 */ /* 0x000fea0003800200 */
.L_x_7:
[----:B------:R-:W-:Y:S05]  /*0ab0*/  @!P0 BRA `(.L_x_1) ;  /* 0x0000000000308947 */ /* 0x000fea0003800000 */
[----:B------:R-:W0:Y:S01]  /*0ac0*/  LDC.64 R4, c[0x0][0x3a0] ;  /* 0x0000e800ff047b82 */ /* 0x000e220000000a00 */
[----:B------:R-:W-:-:S07]  /*0ad0*/  IMAD.MOV R10, RZ, RZ, -R10 ;  /* 0x000000ffff0a7224 */ /* 0x000fce00078e0a0a */
.L_x_9:
[----:B0-----:R-:W-:-:S06]  /*0ae0*/  IMAD.WIDE R2, R9, 0x4, R4 ;  /* 0x0000000409027825 */ /* 0x001fcc00078e0204 */
[----:B------:R-:W2:Y:S01]  /*0af0*/  LDG.E R2, desc[UR8][R2.64] ;  /* 0x0000000802027981 */ /* 0x000ea2000c1e1900 */
[----:B------:R-:W-:Y:S01]  /*0b00*/  VIADD R10, R10, 0x1 ;  /* 0x000000010a0a7836 */ /* 0x000fe20000000000 */
[----:B------:R-:W-:Y:S01]  /*0b10*/  IADD3 R9, PT, PT, R9, 0x1, RZ ;  /* 0x0000000109097810 */ /* 0x000fe20007ffe0ff */
[----:B------:R-:W-:-:S03]  /*0b20*/  VIADD R11, R8, 0x1 ;  /* 0x00000001080b7836 */ /* 0x000fc60000000000 */
[----:B------:R-:W-:Y:S02]  /*0b30*/  ISETP.NE.AND P1, PT, R10, RZ, PT ;  /* 0x000000ff0a00720c */ /* 0x000fe40003f25270 */
[----:B--2---:R-:W-:-:S13]  /*0b40*/  ISETP.NE.AND P0, PT, R2, -0x1, PT ;  /* 0xffffffff0200780c */ /* 0x004fda0003f05270 */
[----:B------:R-:W-:-:S04]  /*0b50*/  @!P0 IMAD.MOV R11, RZ, RZ, R8 ;  /* 0x000000ffff0b8224 */ /* 0x000fc800078e0208 */
[----:B------:R-:W-:Y:S01]  /*0b60*/  IMAD.MOV.U32 R8, RZ, RZ, R11 ;  /* 0x000000ffff087224 */ /* 0x000fe200078e000b */
[----:B------:R-:W-:Y:S06]  /*0b70*/  @P1 BRA `(.L_x_9) ;  /* 0xfffffffc00d81947 */ /* 0x000fec000383ffff */
.L_x_1:
[----:B------:R-:W-:Y:S05]  /*0b80*/  BSYNC.RECONVERGENT B0 ;  /* 0x0000000000007941 */ /* 0x000fea0003800200 */
.L_x_0:
[----:B------:R-:W0:Y:S01]  /*0b90*/  S2UR UR6, SR_CgaCtaId ;  /* 0x00000000000679c3 */ /* 0x000e220000008800 */
[----:B------:R-:W-:Y:S01]  /*0ba0*/  UMOV UR4, 0x400 ;  /* 0x0000040000047882 */ /* 0x000fe20000000000 */
[----:B------:R-:W-:Y:S01]  /*0bb0*/  ISETP.NE.AND P0, PT, R8, RZ, PT ;  /* 0x000000ff0800720c */ /* 0x000fe20003f05270 */
[----:B------:R-:W-:Y:S01]  /*0bc0*/  UIADD3 UR5, UPT, UPT, UR4, 0x400, URZ ;  /* 0x0000040004057890 */ /* 0x000fe2000fffe0ff */
[----:B------:R-:W-:Y:S02]  /*0bd0*/  BSSY.RECONVERGENT B0, `(.L_x_10) ;  /* 0x000001b000007945 */ /* 0x000fe40003800200 */
[----:B------:R-:W-:Y:S02]  /*0be0*/  SEL R9, RZ, 0x1, !P0 ;  /* 0x00000001ff097807 */ /* 0x000fe40004000000 */
[----:B------:R-:W1:Y:S01]  /*0bf0*/  LDC.64 R4, c[0x0][0x390] ;  /* 0x0000e400ff047b82 */ /* 0x000e620000000a00 */
[----:B------:R-:W-:Y:S01]  /*0c00*/  ISETP.GT.U32.AND P0, PT, R0, 0x7f, PT ;  /* 0x0000007f0000780c */ /* 0x000fe20003f04070 */
[----:B0-----:R-:W-:-:S02]  /*0c10*/  ULEA UR4, UR6, UR4, 0x18 ;  /* 0x0000000406047291 */ /* 0x001fc4000f8ec0ff */
[----:B------:R-:W-:-:S04]  /*0c20*/  ULEA UR5, UR6, UR5, 0x18 ;  /* 0x0000000506057291 */ /* 0x000fc8000f8ec0ff */
[----:B------:R-:W-:Y:S01]  /*0c30*/  LEA R3, R0, UR4, 0x2 ;  /* 0x0000000400037c11 */ /* 0x000fe2000f8e10ff */
[----:B-1----:R-:W-:Y:S01]  /*0c40*/  IMAD.WIDE R4, R6, 0x4, R4 ;  /* 0x0000000406047825 */ /* 0x002fe200078e0204 */
[----:B------:R-:W-:-:S03]  /*0c50*/  LEA R2, R0, UR5, 0x2 ;  /* 0x0000000500027c11 */ /* 0x000fc6000f8e10ff */
[----:B------:R0:W-:Y:S04]  /*0c60*/  STS [R3], R8 ;  /* 0x0000000803007388 */ /* 0x0001e80000000800 */
[----:B------:R0:W-:Y:S04]  /*0c70*/  STG.E desc[UR8][R4.64], R8 ;  /* 0x0000000804007986 */ /* 0x0001e8000c101908 */
[----:B------:R0:W-:Y:S01]  /*0c80*/  STS [R2], R9 ;  /* 0x0000000902007388 */ /* 0x0001e20000000800 */
[----:B------:R-:W-:Y:S06]  /*0c90*/  BAR.SYNC.DEFER_BLOCKING 0x0 ;  /* 0x0000000000007b1d */ /* 0x000fec0000010000 */
[----:B------:R-:W-:Y:S05]  /*0ca0*/  @P0 BRA `(.L_x_11) ;  /* 0x0000000000340947 */ /* 0x000fea0003800000 */
[----:B0-----:R-:W0:Y:S01]  /*0cb0*/  LDS R4, [R3+0x200] ;  /* 0x0002000003047984 */ /* 0x001e220000000800 */
[----:B------:R-:W-:Y:S01]  /*0cc0*/  BSSY.RECONVERGENT B1, `(.L_x_12) ;  /* 0x0000007000017945 */ /* 0x000fe20003800200 */
[----:B0-----:R-:W-:-:S13]  /*0cd0*/  ISETP.GE.AND P0, PT, R4, 0x1, PT ;  /* 0x000000010400780c */ /* 0x001fda0003f06270 */
[----:B------:R-:W-:Y:S05]  /*0ce0*/  @!P0 BRA `(.L_x_13) ;  /* 0x0000000000108947 */ /* 0x000fea0003800000 */
[----:B------:R-:W0:Y:S02]  /*0cf0*/  LDS R5, [R3] ;  /* 0x0000000003057984 */ /* 0x000e240000000800 */
[----:B0-----:R-:W-:-:S04]  /*0d00*/  ISETP.GE.AND P0, PT, R4, R5, PT ;  /* 0x000000050400720c */ /* 0x001fc80003f06270 */
[----:B------:R-:W-:-:S13]  /*0d10*/  ISETP.NE.AND P0, PT, R5, RZ, P0 ;  /* 0x000000ff0500720c */ /* 0x000fda0000705270 */
[----:B------:R0:W-:Y:S02]  /*0d20*/  @!P0 STS [R3], R4 ;  /* 0x0000000403008388 */ /* 0x0001e40000000800 */
.L_x_13:
[----:B------:R-:W-:Y:S05]  /*0d30*/  BSYNC.RECONVERGENT B1 ;  /* 0x0000000000017941 */ /* 0x000fea0003800200 */
.L_x_12:
[----:B0-----:R-:W-:Y:S04]  /*0d40*/  LDS R4, [R2+0x200] ;  /* 0x0002000002047984 */ /* 0x001fe80000000800 */
[----:B------:R-:W0:Y:S02]  /*0d50*/  LDS R5, [R2] ;  /* 0x0000000002057984 */ /* 0x000e240000000800 */
[----:B0-----:R-:W-:-:S05]  /*0d60*/  IMAD.IADD R5, R4, 0x1, R5 ;  /* 0x0000000104057824 */ /* 0x001fca00078e0205 */
[----:B------:R1:W-:Y:S02]  /*0d70*/  STS [R2], R5 ;  /* 0x0000000502007388 */ /* 0x0003e40000000800 */
.L_x_11:
[----:B------:R-:W-:Y:S05]  /*0d80*/  BSYNC.RECONVERGENT B0 ;  /* 0x0000000000007941 */ /* 0x000fea0003800200 */
.L_x_10:
[----:B------:R-:W-:Y:S01]  /*0d90*/  BAR.SYNC.DEFER_BLOCKING 0x0 ;  /* 0x0000000000007b1d */ /* 0x000fe20000010000 */
[----:B------:R-:W-:-:S05]  /*0da0*/  ISETP.GT.U32.AND P0, PT, R0, 0x3f, PT ;  /* 0x0000003f0000780c */ /* 0x000fca0003f04070 */
[----:B------:R-:W-:Y:S08]  /*0db0*/  BSSY.RECONVERGENT B0, `(.L_x_14) ;  /* 0x000000f000007945 */ /* 0x000ff00003800200 */
[----:B------:R-:W-:Y:S05]  /*0dc0*/  @P0 BRA `(.L_x_15) ;  /* 0x0000000000340947 */ /* 0x000fea0003800000 */
[----:B0-----:R-:W0:Y:S01]  /*0dd0*/  LDS R4, [R3+0x100] ;  /* 0x0001000003047984 */ /* 0x001e220000000800 */
[----:B------:R-:W-:Y:S01]  /*0de0*/  BSSY.RECONVERGENT B1, `(.L_x_16) ;  /* 0x0000007000017945 */ /* 0x000fe20003800200 */
[----:B0-----:R-:W-:-:S13]  /*0df0*/  ISETP.GE.AND P0, PT, R4, 0x1, PT ;  /* 0x000000010400780c */ /* 0x001fda0003f06270 */
[----:B------:R-:W-:Y:S05]  /*0e00*/  @!P0 BRA `(.L_x_17) ;  /* 0x0000000000108947 */ /* 0x000fea0003800000 */
[----:B-1----:R-:W0:Y:S02]  /*0e10*/  LDS R5, [R3] ;  /* 0x0000000003057984 */ /* 0x002e240000000800 */
[----:B0-----:R-:W-:-:S04]  /*0e20*/  ISETP.GE.AND P0, PT, R4, R5, PT ;  /* 0x000000050400720c */ /* 0x001fc80003f06270 */
[----:B------:R-:W-:-:S13]  /*0e30*/  ISETP.NE.AND P0, PT, R5, RZ, P0 ;  /* 0x000000ff0500720c */ /* 0x000fda0000705270 */
[----:B------:R0:W-:Y:S02]  /*0e40*/  @!P0 STS [R3], R4 ;  /* 0x0000000403008388 */ /* 0x0001e40000000800 */
.L_x_17:
[----:B------:R-:W-:Y:S05]  /*0e50*/  BSYNC.RECONVERGENT B1 ;  /* 0x0000000000017941 */ /* 0x000fea0003800200 */
.L_x_16:
[----:B0-----:R-:W-:Y:S04]  /*0e60*/  LDS R4, [R2+0x100] ;  /* 0x0001000002047984 */ /* 0x001fe80000000800 */
[----:B-1----:R-:W0:Y:S02]  /*0e70*/  LDS R5, [R2] ;  /* 0x0000000002057984 */ /* 0x002e240000000800 */
[----:B0-----:R-:W-:-:S05]  /*0e80*/  IMAD.IADD R5, R4, 0x1, R5 ;  /* 0x0000000104057824 */ /* 0x001fca00078e0205 */
[----:B------:R2:W-:Y:S02]  /*0e90*/  STS [R2], R5 ;  /* 0x0000000502007388 */ /* 0x0005e40000000800 */
.L_x_15:
[----:B------:R-:W-:Y:S05]  /*0ea0*/  BSYNC.RECONVERGENT B0 ;  /* 0x0000000000007941 */ /* 0x000fea0003800200 */
.L_x_14:
        /* <DEDUP_REMOVED lines=8> */
[----:B-12---:R-:W0:Y:S02]  /*0f30*/  LDS R5, [R3] ;  /* 0x0000000003057984 */ /* 0x006e240000000800 */
[----:B0-----:R-:W-:-:S04]  /*0f40*/  ISETP.GE.AND P0, PT, R4, R5, PT ;  /* 0x000000050400720c */ /* 0x001fc80003f06270 */
[----:B------:R-:W-:-:S13]  /*0f50*/  ISETP.NE.AND P0, PT, R5, RZ, P0 ;  /* 0x000000ff0500720c */ /* 0x000fda0000705270 */
[----:B------:R0:W-:Y:S02]  /*0f60*/  @!P0 STS [R3], R4 ;  /* 0x0000000403008388 */ /* 0x0001e40000000800 */
.L_x_21:
[----:B------:R-:W-:Y:S05]  /*0f70*/  BSYNC.RECONVERGENT B1 ;  /* 0x0000000000017941 */ /* 0x000fea0003800200 */
.L_x_20:
[----:B0-----:R-:W-:Y:S04]  /*0f80*/  LDS R4, [R2+0x80] ;  /* 0x0000800002047984 */ /* 0x001fe80000000800 */
[----:B-12---:R-:W0:Y:S02]  /*0f90*/  LDS R5, [R2] ;  /* 0x0000000002057984 */ /* 0x006e240000000800 */
[----:B0-----:R-:W-:-:S05]  /*0fa0*/  IMAD.IADD R5, R4, 0x1, R5 ;  /* 0x0000000104057824 */ /* 0x001fca00078e0205 */
[----:B------:R3:W-:Y:S02]  /*0fb0*/  STS [R2], R5 ;  /* 0x0000000502007388 */ /* 0x0007e40000000800 */
.L_x_19:
[----:B------:R-:W-:Y:S05]  /*0fc0*/  BSYNC.RECONVERGENT B0 ;  /* 0x0000000000007941 */ /* 0x000fea0003800200 */
.L_x_18:
        /* <DEDUP_REMOVED lines=8> */
[----:B-123--:R-:W0:Y:S02]  /*1050*/  LDS R5, [R3] ;  /* 0x0000000003057984 */ /* 0x00ee240000000800 */
[----:B0-----:R-:W-:-:S04]  /*1060*/  ISETP.GE.AND P0, PT, R4, R5, PT ;  /* 0x000000050400720c */ /* 0x001fc80003f06270 */
[----:B------:R-:W-:-:S13]  /*1070*/  ISETP.NE.AND P0, PT, R5, RZ, P0 ;  /* 0x000000ff0500720c */ /* 0x000fda0000705270 */
[----:B------:R0:W-:Y:S02]  /*1080*/  @!P0 STS [R3], R4 ;  /* 0x0000000403008388 */ /* 0x0001e40000000800 */
.L_x_25:
[----:B------:R-:W-:Y:S05]  /*1090*/  BSYNC.RECONVERGENT B1 ;  /* 0x0000000000017941 */ /* 0x000fea0003800200 */
.L_x_24:
[----:B0-----:R-:W-:Y:S04]  /*10a0*/  LDS R4, [R2+0x40] ;  /* 0x0000400002047984 */ /* 0x001fe80000000800 */
[----:B-123--:R-:W0:Y:S02]  /*10b0*/  LDS R5, [R2] ;  /* 0x0000000002057984 */ /* 0x00ee240000000800 */
[----:B0-----:R-:W-:-:S05]  /*10c0*/  IMAD.IADD R5, R4, 0x1, R5 ;  /* 0x0000000104057824 */ /* 0x001fca00078e0205 */
[----:B------:R4:W-:Y:S02]  /*10d0*/  STS [R2], R5 ;  /* 0x0000000502007388 */ /* 0x0009e40000000800 */
.L_x_23:
[----:B------:R-:W-:Y:S05]  /*10e0*/  BSYNC.RECONVERGENT B0 ;  /* 0x0000000000007941 */ /* 0x000fea0003800200 */
.L_x_22:
        /* <DEDUP_REMOVED lines=8> */
[----:B-1234-:R-:W0:Y:S02]  /*1170*/  LDS R5, [R3] ;  /* 0x0000000003057984 */ /* 0x01ee240000000800 */
[----:B0-----:R-:W-:-:S04]  /*1180*/  ISETP.GE.AND P0, PT, R4, R5, PT ;  /* 0x000000050400720c */ /* 0x001fc80003f06270 */
[----:B------:R-:W-:-:S13]  /*1190*/  ISETP.NE.AND P0, PT, R5, RZ, P0 ;  /* 0x000000ff0500720c */ /* 0x000fda0000705270 */
[----:B------:R0:W-:Y:S02]  /*11a0*/  @!P0 STS [R3], R4 ;  /* 0x0000000403008388 */ /* 0x0001e40000000800 */
.L_x_29:
[----:B------:R-:W-:Y:S05]  /*11b0*/  BSYNC.RECONVERGENT B1 ;  /* 0x0000000000017941 */ /* 0x000fea0003800200 */
.L_x_28:
[----:B0-----:R-:W-:Y:S04]  /*11c0*/  LDS R4, [R2+0x20] ;  /* 0x0000200002047984 */ /* 0x001fe80000000800 */
[----:B-1234-:R-:W0:Y:S02]  /*11d0*/  LDS R5, [R2] ;  /* 0x0000000002057984 */ /* 0x01ee240000000800 */
[----:B0-----:R-:W-:-:S05]  /*11e0*/  IMAD.IADD R5, R4, 0x1, R5 ;  /* 0x0000000104057824 */ /* 0x001fca00078e0205 */
[----:B------:R0:W-:Y:S02]  /*11f0*/  STS [R2], R5 ;  /* 0x0000000502007388 */ /* 0x0001e40000000800 */
.L_x_27:
[----:B------:R-:W-:Y:S05]  /*1200*/  BSYNC.RECONVERGENT B0 ;  /* 0x0000000000007941 */ /* 0x000fea0003800200 */
.L_x_26:
        /* <DEDUP_REMOVED lines=12> */
.L_x_33:
[----:B------:R-:W-:Y:S05]  /*12d0*/  BSYNC.RECONVERGENT B1 ;  /* 0x0000000000017941 */ /* 0x000fea0003800200 */
.L_x_32:
[----:B0-----:R-:W-:Y:S04]  /*12e0*/  LDS R4, [R2+0x10] ;  /* 0x0000100002047984 */ /* 0x001fe80000000800 */
[----:B-1234-:R-:W0:Y:S02]  /*12f0*/  LDS R5, [R2] ;  /* 0x0000000002057984 */ /* 0x01ee240000000800 */
[----:B0-----:R-:W-:-:S05]  /*1300*/  IMAD.IADD R5, R4, 0x1, R5 ;  /* 0x0000000104057824 */ /* 0x001fca00078e0205 */
[----:B------:R0:W-:Y:S02]  /*1310*/  STS [R2], R5 ;  /* 0x0000000502007388 */ /* 0x0001e40000000800 */
.L_x_31:
[----:B------:R-:W-:Y:S05]  /*1320*/  BSYNC.RECONVERGENT B0 ;  /* 0x0000000000007941 */ /* 0x000fea0003800200 */
.L_x_30:
        /* <DEDUP_REMOVED lines=12> */
.L_x_37:
[----:B------:R-:W-:Y:S05]  /*13f0*/  BSYNC.RECONVERGENT B1 ;  /* 0x0000000000017941 */ /* 0x000fea0003800200 */
.L_x_36:
[----:B0-----:R-:W-:Y:S04]  /*1400*/  LDS R4, [R2+0x8] ;  /* 0x0000080002047984 */ /* 0x001fe80000000800 */
[----:B-1234-:R-:W0:Y:S02]  /*1410*/  LDS R5, [R2] ;  /* 0x0000000002057984 */ /* 0x01ee240000000800 */
[----:B0-----:R-:W-:-:S05]  /*1420*/  IMAD.IADD R5, R4, 0x1, R5 ;  /* 0x0000000104057824 */ /* 0x001fca00078e0205 */
[----:B------:R0:W-:Y:S02]  /*1430*/  STS [R2], R5 ;  /* 0x0000000502007388 */ /* 0x0001e40000000800 */
.L_x_35:
[----:B------:R-:W-:Y:S05]  /*1440*/  BSYNC.RECONVERGENT B0 ;  /* 0x0000000000007941 */ /* 0x000fea0003800200 */
.L_x_34:
[----:B------:R-:W-:Y:S01]  /*1450*/  BAR.SYNC.DEFER_BLOCKING 0x0 ;  /* 0x0000000000007b1d */ /* 0x000fe20000010000 */
[----:B------:R-:W-:-:S05]  /*1460*/  ISETP.NE.AND P1, PT, R0, RZ, PT ;  /* 0x000000ff0000720c */ /* 0x000fca0003f25270 */
[----:B------:R-:W-:Y:S08]  /*1470*/  BSSY.RECONVERGENT B0, `(.L_x_38) ;  /* 0x000000d000007945 */ /* 0x000ff00003800200 */
[----:B------:R-:W-:Y:S05]  /*1480*/  @P1 BRA `(.L_x_39) ;  /* 0x00000000002c1947 */ /* 0x000fea0003800000 */
[----:B------:R-:W5:Y:S02]  /*1490*/  LDS R0, [UR4+0x4] ;  /* 0x00000404ff007984 */ /* 0x000f640008000800 */
[----:B-----5:R-:W-:-:S13]  /*14a0*/  ISETP.GE.AND P0, PT, R0, 0x1, PT ;  /* 0x000000010000780c */ /* 0x020fda0003f06270 */
[----:B------:R-:W-:Y:S05]  /*14b0*/  @!P0 BRA `(.L_x_40) ;  /* 0x0000000000108947 */ /* 0x000fea0003800000 */
[----:B01234-:R-:W0:Y:S02]  /*14c0*/  LDS R5, [R3] ;  /* 0x0000000003057984 */ /* 0x01fe240000000800 */
[----:B0-----:R-:W-:-:S04]  /*14d0*/  ISETP.GE.AND P0, PT, R0, R5, PT ;  /* 0x000000050000720c */ /* 0x001fc80003f06270 */
[----:B------:R-:W-:-:S13]  /*14e0*/  ISETP.NE.AND P0, PT, R5, RZ, P0 ;  /* 0x000000ff0500720c */ /* 0x000fda0000705270 */
[----:B------:R0:W-:Y:S02]  /*14f0*/  @!P0 STS [R3], R0 ;  /* 0x0000000003008388 */ /* 0x0001e40000000800 */
.L_x_40:
[----:B0-----:R-:W-:Y:S04]  /*1500*/  LDS R0, [UR4+0x404] ;  /* 0x00040404ff007984 */ /* 0x001fe80008000800 */
[----:B------:R-:W0:Y:S02]  /*1510*/  LDS R3, [R2] ;  /* 0x0000000002037984 */ /* 0x000e240000000800 */
[----:B0-----:R-:W-:-:S05]  /*1520*/  IMAD.IADD R3, R0, 0x1, R3 ;  /* 0x0000000100037824 */ /* 0x001fca00078e0203 */
[----:B------:R0:W-:Y:S02]  /*1530*/  STS [R2], R3 ;  /* 0x0000000302007388 */ /* 0x0001e40000000800 */
.L_x_39:
[----:B------:R-:W-:Y:S05]  /*1540*/  BSYNC.RECONVERGENT B0 ;  /* 0x0000000000007941 */ /* 0x000fea0003800200 */
.L_x_38:
[----:B------:R-:W-:Y:S06]  /*1550*/  BAR.SYNC.DEFER_BLOCKING 0x0 ;  /* 0x0000000000007b1d */ /* 0x000fec0000010000 */
[----:B------:R-:W-:Y:S05]  /*1560*/  @P1 EXIT ;  /* 0x000000000000194d */ /* 0x000fea0003800000 */
[----:B0-----:R-:W0:Y:S01]  /*1570*/  LDS R9, [UR4] ;  /* 0x00000004ff097984 */ /* 0x001e220008000800 */
[----:B-1234-:R-:W1:Y:S03]  /*1580*/  LDC.64 R2, c[0x0][0x380] ;  /* 0x0000e000ff027b82 */ /* 0x01ee660000000a00 */
[----:B------:R-:W2:Y:S05]  /*1590*/  LDS R11, [UR4+0x400] ;  /* 0x00040004ff0b7984 */ /* 0x000eaa0008000800 */
[----:B------:R-:W3:Y:S01]  /*15a0*/  LDC.64 R4, c[0x0][0x388] ;  /* 0x0000e200ff047b82 */ /* 0x000ee20000000a00 */
[----:B-1----:R-:W-:-:S04]  /*15b0*/  IMAD.WIDE.U32 R2, R7, 0x4, R2 ;  /* 0x0000000407027825 */ /* 0x002fc800078e0002 */
[----:B---3--:R-:W-:Y:S01]  /*15c0*/  IMAD.WIDE.U32 R4, R7, 0x4, R4 ;  /* 0x0000000407047825 */ /* 0x008fe200078e0004 */
[----:B0-----:R-:W-:Y:S04]  /*15d0*/  STG.E desc[UR8][R2.64], R9 ;  /* 0x0000000902007986 */ /* 0x001fe8000c101908 */
[----:B--2---:R-:W-:Y:S01]  /*15e0*/  STG.E desc[UR8][R4.64], R11 ;  /* 0x0000000b04007986 */ /* 0x004fe2000c101908 */
[----:B------:R-:W-:Y:S05]  /*15f0*/  EXIT ;  /* 0x000000000000794d */ /* 0x000fea0003800000 */
.L_x_41:
[----:B------:R-:W-:-:S00]  /*1600*/  BRA `(.L_x_41) ;  /* 0xfffffffc00fc7947 */ /* 0x000fc0000383ffff */
[----:B------:R-:W-:-:S00]  /*1610*/  NOP ;  /* 0x0000000000007918 */ /* 0x000fc00000000000 */
        /* <DEDUP_REMOVED lines=14> */
.L_x_42:


//--------------------- .nv.shared._Z14minimum_degreePiS_S_S_S_S_i --------------------------
	.section	.nv.shared._Z14minimum_degreePiS_S_S_S_S_i,"aw",@nobits
	.sectionflags	@""
	.align	4
.nv.shared._Z14minimum_degreePiS_S_S_S_S_i:
	.zero		3072


//--------------------- .nv.shared.reserved.0     --------------------------
	.section	.nv.shared.reserved.0,"aw",@nobits
	.weak		__nv_reservedSMEM_offset_0_alias
	.size		__nv_reservedSMEM_offset_0_alias, 0, 64
	.other		__nv_reservedSMEM_offset_0_alias,@"STO_CUDA_RESERVED_SHARED STV_DEFAULT"
__nv_reservedSMEM_offset_0_alias:
	.zero		0
	.zero		64


//--------------------- .nv.constant0._Z14minimum_degreePiS_S_S_S_S_i --------------------------
	.section	.nv.constant0._Z14minimum_degreePiS_S_S_S_S_i,"a",@progbits
	.sectionflags	@""
	.align	4
.nv.constant0._Z14minimum_degreePiS_S_S_S_S_i:
	.zero		948


//--------------------- SYMBOLS --------------------------

	.type		.nv.reservedSmem.offset0,@object
	.size		.nv.reservedSmem.offset0,0x4
	.type		.nv.reservedSmem.cap,@object
	.size		.nv.reservedSmem.cap,0x4
